//
// Generated by NVIDIA NVVM Compiler
//
// Compiler Build ID: CL-36424714
// Cuda compilation tools, release 13.0, V13.0.88
// Based on NVVM 20.0.0
//

.version 9.0
.target sm_100
.address_size 64

	// .globl	_Z17mem_transfer_testPi
.extern .func  (.param .b32 func_retval0) vprintf
(
	.param .b64 vprintf_param_0,
	.param .b64 vprintf_param_1
)
;
.global .align 1 .b8 $str[47] = {116, 104, 114, 101, 97, 100, 73, 100, 120, 95, 88, 58, 32, 37, 100, 44, 32, 118, 97, 108, 117, 101, 32, 58, 32, 37, 100, 44, 32, 71, 108, 111, 98, 97, 108, 73, 100, 120, 95, 88, 58, 32, 37, 100, 32, 10};

.visible .entry _Z17mem_transfer_testPi(
	.param .u64 .ptr .align 1 _Z17mem_transfer_testPi_param_0
)
{
	.local .align 8 .b8 	__local_depot0[16];
	.reg .b64 	%SP;
	.reg .b64 	%SPL;
	.reg .b32 	%r<8>;
	.reg .b64 	%rd<9>;

	mov.u64 	%SPL, __local_depot0;
	cvta.local.u64 	%SP, %SPL;
	ld.param.u64 	%rd1, [_Z17mem_transfer_testPi_param_0];
	cvta.to.global.u64 	%rd2, %rd1;
	add.u64 	%rd3, %SP, 0;
	add.u64 	%rd4, %SPL, 0;
	mov.u32 	%r1, %tid.x;
	mov.u32 	%r2, %ntid.x;
	mov.u32 	%r3, %ctaid.x;
	mad.lo.s32 	%r4, %r2, %r3, %r1;
	mul.wide.s32 	%rd5, %r4, 4;
	add.s64 	%rd6, %rd2, %rd5;
	ld.global.u32 	%r5, [%rd6];
	st.local.v2.u32 	[%rd4], {%r1, %r5};
	st.local.u32 	[%rd4+8], %r4;
	mov.u64 	%rd7, $str;
	cvta.global.u64 	%rd8, %rd7;
	{ // callseq 0, 0
	.param .b64 param0;
	st.param.b64 	[param0], %rd8;
	.param .b64 param1;
	st.param.b64 	[param1], %rd3;
	.param .b32 retval0;
	call.uni (retval0), 
	vprintf, 
	(
	param0, 
	param1
	);
	ld.param.b32 	%r6, [retval0];
	} // callseq 0
	ret;

}


// ===== COMPILED SASS (sm_100) =====

	.target	sm_100

	.elftype	@"ET_EXEC"


//--------------------- .note.nv.tkinfo           --------------------------
	.section	.note.nv.tkinfo,"",@"SHT_NOTE"
	.sectionflags	@"SHF_NOTE_NV_TKINFO"
	.tkinfo
        /*0018*/ 	.word	0x00000002
        /*0030*/ 	.string	""
        /*0030*/ 	.string	"ptxas"
        /*0030*/ 	.string	"Cuda compilation tools, release 13.0, V13.0.88"
        /*0030*/ 	.string	"Build cuda_13.0.r13.0/compiler.36424714_0"
        /*0030*/ 	.string	"-arch sm_100 -m 64 "



//--------------------- .note.nv.cuinfo           --------------------------
	.section	.note.nv.cuinfo,"",@"SHT_NOTE"
	.sectionflags	@"SHF_NOTE_NV_CUINFO"
        /*0018*/ 	.short	0x0002
        /*001a*/ 	.short	0x0064
        /*001c*/ 	.short	0x0082
	.zero		2


//--------------------- .nv.info                  --------------------------
	.section	.nv.info,"",@"SHT_CUDA_INFO"
	.align	4


	//----- nvinfo : EIATTR_REGCOUNT
	.align		4
        /*0000*/ 	.byte	0x04, 0x2f
        /*0002*/ 	.short	(.L_2 - .L_1)
	.align		4
.L_1:
        /*0004*/ 	.word	index@(_Z17mem_transfer_testPi)
        /*0008*/ 	.word	0x00000018


	//----- nvinfo : EIATTR_FRAME_SIZE
	.align		4
.L_2:
        /*000c*/ 	.byte	0x04, 0x11
        /*000e*/ 	.short	(.L_4 - .L_3)
	.align		4
.L_3:
        /*0010*/ 	.word	index@(_Z17mem_transfer_testPi)
        /*0014*/ 	.word	0x00000010


	//----- nvinfo : EIATTR_MIN_STACK_SIZE
	.align		4
.L_4:
        /*0018*/ 	.byte	0x04, 0x12
        /*001a*/ 	.short	(.L_6 - .L_5)
	.align		4
.L_5:
        /*001c*/ 	.word	index@(_Z17mem_transfer_testPi)
        /*0020*/ 	.word	0x00000010
.L_6:


//--------------------- .nv.compat                --------------------------
	.section	.nv.compat,"",@"SHT_CUDA_COMPAT_INFO"
	.align	4
        /*0000*/ 	.byte	0x02, 0x09, 0x00, 0x00, 0x02, 0x02, 0x01, 0x00, 0x02, 0x05, 0x05, 0x00, 0x03, 0x07, 0x01, 0x01
        /*0010*/ 	.byte	0x02, 0x03, 0x00, 0x00, 0x02, 0x06, 0x01, 0x00, 0x04, 0x0b, 0x08, 0x00, 0x09, 0x00, 0x00, 0x00
        /*0020*/ 	.byte	0x00, 0x00, 0x00, 0x00


//--------------------- .nv.info._Z17mem_transfer_testPi --------------------------
	.section	.nv.info._Z17mem_transfer_testPi,"",@"SHT_CUDA_INFO"
	.sectionflags	@""
	.align	4


	//----- nvinfo : EIATTR_CUDA_API_VERSION
	.align		4
        /*0000*/ 	.byte	0x04, 0x37
        /*0002*/ 	.short	(.L_8 - .L_7)
.L_7:
        /*0004*/ 	.word	0x00000082


	//----- nvinfo : EIATTR_KPARAM_INFO
	.align		4
.L_8:
        /*0008*/ 	.byte	0x04, 0x17
        /*000a*/ 	.short	(.L_10 - .L_9)
.L_9:
        /*000c*/ 	.word	0x00000000
        /*0010*/ 	.short	0x0000
        /*0012*/ 	.short	0x0000
        /*0014*/ 	.byte	0x00, 0xf5, 0x21, 0x00


	//----- nvinfo : EIATTR_SPARSE_MMA_MASK
	.align		4
.L_10:
        /*0018*/ 	.byte	0x03, 0x50
        /*001a*/ 	.short	0x0000


	//----- nvinfo : EIATTR_MAXREG_COUNT
	.align		4
        /*001c*/ 	.byte	0x03, 0x1b
        /*001e*/ 	.short	0x00ff


	//----- nvinfo : EIATTR_EXTERNS
	.align		4
        /*0020*/ 	.byte	0x04, 0x0f
        /*0022*/ 	.short	(.L_12 - .L_11)


	//   ....[0]....
	.align		4
.L_11:
        /*0024*/ 	.word	index@(vprintf)


	//----- nvinfo : EIATTR_MERCURY_ISA_VERSION
	.align		4
.L_12:
        /*0028*/ 	.byte	0x03, 0x5f
        /*002a*/ 	.short	0x0101


	//----- nvinfo : EIATTR_VRC_CTA_INIT_COUNT
	.align		4
        /*002c*/ 	.byte	0x02, 0x4a
	.zero		1
	.zero		1


	//----- nvinfo : EIATTR_SYSCALL_OFFSETS
	.align		4
        /*0030*/ 	.byte	0x04, 0x46
        /*0032*/ 	.short	(.L_14 - .L_13)


	//   ....[0]....
.L_13:
        /*0034*/ 	.word	0x00000160


	//----- nvinfo : EIATTR_EXIT_INSTR_OFFSETS
	.align		4
.L_14:
        /*0038*/ 	.byte	0x04, 0x1c
        /*003a*/ 	.short	(.L_16 - .L_15)


	//   ....[0]....
.L_15:
        /*003c*/ 	.word	0x00000170


	//----- nvinfo : EIATTR_CBANK_PARAM_SIZE
	.align		4
.L_16:
        /*0040*/ 	.byte	0x03, 0x19
        /*0042*/ 	.short	0x0008


	//----- nvinfo : EIATTR_PARAM_CBANK
	.align		4
        /*0044*/ 	.byte	0x04, 0x0a
        /*0046*/ 	.short	(.L_18 - .L_17)
	.align		4
.L_17:
        /*0048*/ 	.word	index@(.nv.constant0._Z17mem_transfer_testPi)
        /*004c*/ 	.short	0x0380
        /*004e*/ 	.short	0x0008


	//----- nvinfo : EIATTR_SW_WAR
	.align		4
.L_18:
        /*0050*/ 	.byte	0x04, 0x36
        /*0052*/ 	.short	(.L_20 - .L_19)
.L_19:
        /*0054*/ 	.word	0x00000008
.L_20:


//--------------------- .nv.callgraph             --------------------------
	.section	.nv.callgraph,"",@"SHT_CUDA_CALLGRAPH"
	.align	4
	.sectionentsize	8
	.align		4
        /*0000*/ 	.word	0x00000000
	.align		4
        /*0004*/ 	.word	0xffffffff
	.align		4
        /*0008*/ 	.word	index@(_Z17mem_transfer_testPi)
	.align		4
        /*000c*/ 	.word	index@(vprintf)
	.align		4
        /*0010*/ 	.word	0x00000000
	.align		4
        /*0014*/ 	.word	0xfffffffe
	.align		4
        /*0018*/ 	.word	0x00000000
	.align		4
        /*001c*/ 	.word	0xfffffffd
	.align		4
        /*0020*/ 	.word	0x00000000
	.align		4
        /*0024*/ 	.word	0xfffffffc


//--------------------- .nv.constant4             --------------------------
	.section	.nv.constant4,"a",@progbits
	.align	8
	.align		8
.nv.constant4:
        /*0000*/ 	.dword	vprintf
	.align		8
        /*0008*/ 	.dword	$str


//--------------------- .text._Z17mem_transfer_testPi --------------------------
	.section	.text._Z17mem_transfer_testPi,"ax",@progbits
	.align	128
        .global         _Z17mem_transfer_testPi
        .type           _Z17mem_transfer_testPi,@function
        .size           _Z17mem_transfer_testPi,(.L_x_2 - _Z17mem_transfer_testPi)
        .other          _Z17mem_transfer_testPi,@"STO_CUDA_ENTRY STV_DEFAULT"
_Z17mem_transfer_testPi:
.text._Z17mem_transfer_testPi:
[----:B------:R-:W0:Y:S01]  /*0000*/  LDC R1, c[0x0][0x37c] ;  /* 0x0000df00ff017b82 */ /* 0x000e220000000800 */
[----:B------:R-:W1:Y:S07]  /*0010*/  S2R R5, SR_CTAID.X ;  /* 0x0000000000057919 */ /* 0x000e6e0000002500 */
[----:B------:R-:W2:Y:S01]  /*0020*/  LDC.64 R2, c[0x0][0x380] ;  /* 0x0000e000ff027b82 */ /* 0x000ea20000000a00 */
[----:B------:R-:W3:Y:S01]  /*0030*/  LDCU UR6, c[0x0][0x2fc] ;  /* 0x00005f80ff0677ac */ /* 0x000ee20008000800 */
[----:B0-----:R-:W-:Y:S01]  /*0040*/  VIADD R1, R1, 0xfffffff0 ;  /* 0xfffffff001017836 */ /* 0x001fe20000000000 */
[----:B------:R-:W1:Y:S01]  /*0050*/  S2R R10, SR_TID.X ;  /* 0x00000000000a7919 */ /* 0x000e620000002100 */
[----:B------:R-:W1:Y:S01]  /*0060*/  LDCU UR7, c[0x0][0x360] ;  /* 0x00006c00ff0777ac */ /* 0x000e620008000800 */
[----:B------:R-:W0:Y:S01]  /*0070*/  LDCU.64 UR4, c[0x0][0x358] ;  /* 0x00006b00ff0477ac */ /* 0x000e220008000a00 */
[----:B------:R-:W-:Y:S01]  /*0080*/  MOV R8, 0x0 ;  /* 0x0000000000087802 */ /* 0x000fe20000000f00 */
[----:B------:R-:W4:Y:S01]  /*0090*/  LDCU.64 UR8, c[0x4][0x8] ;  /* 0x01000100ff0877ac */ /* 0x000f220008000a00 */
[----:B-1----:R-:W-:-:S04]  /*00a0*/  IMAD R0, R5, UR7, R10 ;  /* 0x0000000705007c24 */ /* 0x002fc8000f8e020a */
[----:B--2---:R-:W-:-:S05]  /*00b0*/  IMAD.WIDE R2, R0, 0x4, R2 ;  /* 0x0000000400027825 */ /* 0x004fca00078e0202 */
[----:B0-----:R-:W2:Y:S01]  /*00c0*/  LDG.E R11, desc[UR4][R2.64] ;  /* 0x00000004020b7981 */ /* 0x001ea2000c1e1900 */
[----:B------:R-:W0:Y:S01]  /*00d0*/  LDCU UR4, c[0x0][0x2f8] ;  /* 0x00005f00ff0477ac */ /* 0x000e220008000800 */
[----:B------:R-:W1:Y:S01]  /*00e0*/  LDC.64 R8, c[0x4][R8] ;  /* 0x0100000008087b82 */ /* 0x000e620000000a00 */
[----:B----4-:R-:W-:Y:S01]  /*00f0*/  IMAD.U32 R4, RZ, RZ, UR8 ;  /* 0x00000008ff047e24 */ /* 0x010fe2000f8e00ff */
[----:B------:R4:W-:Y:S01]  /*0100*/  STL [R1+0x8], R0 ;  /* 0x0000080001007387 */ /* 0x0009e20000100800 */
[----:B------:R-:W-:Y:S02]  /*0110*/  MOV R5, UR9 ;  /* 0x0000000900057c02 */ /* 0x000fe40008000f00 */
[----:B0-----:R-:W-:-:S04]  /*0120*/  IADD3 R6, P0, PT, R1, UR4, RZ ;  /* 0x0000000401067c10 */ /* 0x001fc8000ff1e0ff */
[----:B---3--:R-:W-:Y:S01]  /*0130*/  IADD3.X R7, PT, PT, RZ, UR6, RZ, P0, !PT ;  /* 0x00000006ff077c10 */ /* 0x008fe200087fe4ff */
[----:B-12---:R4:W-:Y:S08]  /*0140*/  STL.64 [R1], R10 ;  /* 0x0000000a01007387 */ /* 0x0069f00000100a00 */
[----:B------:R-:W-:-:S07]  /*0150*/  LEPC R20, `(.L_x_0) ;  /* 0x000000001014794e */ /* 0x000fce0000000000 */
[----:B----4-:R-:W-:Y:S05]  /*0160*/  CALL.ABS.NOINC R8 ;  /* 0x0000000008007343 */ /* 0x010fea0003c00000 */
.L_x_0:
[----:B------:R-:W-:Y:S05]  /*0170*/  EXIT ;  /* 0x000000000000794d */ /* 0x000fea0003800000 */
.L_x_1:
[----:B------:R-:W-:-:S00]  /*0180*/  BRA `(.L_x_1) ;  /* 0xfffffffc00fc7947 */ /* 0x000fc0000383ffff */
[----:B------:R-:W-:-:S00]  /*0190*/  NOP ;  /* 0x0000000000007918 */ /* 0x000fc00000000000 */
        /* <DEDUP_REMOVED lines=14> */
.L_x_2:


//--------------------- .nv.global.init           --------------------------
	.section	.nv.global.init,"aw",@progbits
.nv.global.init:
	.type		$str,@object
	.size		$str,(.L_0 - $str)
$str:
        /*0000*/ 	.byte	0x74, 0x68, 0x72, 0x65, 0x61, 0x64, 0x49, 0x64, 0x78, 0x5f, 0x58, 0x3a, 0x20, 0x25, 0x64, 0x2c
        /*0010*/ 	.byte	0x20, 0x76, 0x61, 0x6c, 0x75, 0x65, 0x20, 0x3a, 0x20, 0x25, 0x64, 0x2c, 0x20, 0x47, 0x6c, 0x6f
        /*0020*/ 	.byte	0x62, 0x61, 0x6c, 0x49, 0x64, 0x78, 0x5f, 0x58, 0x3a, 0x20, 0x25, 0x64, 0x20, 0x0a, 0x00
.L_0:


//--------------------- .nv.shared.reserved.0     --------------------------
	.section	.nv.shared.reserved.0,"aw",@nobits
	.weak		__nv_reservedSMEM_offset_0_alias
	.size		__nv_reservedSMEM_offset_0_alias, 0, 64
	.other		__nv_reservedSMEM_offset_0_alias,@"STO_CUDA_RESERVED_SHARED STV_DEFAULT"
__nv_reservedSMEM_offset_0_alias:
	.zero		0
	.zero		64


//--------------------- .nv.constant0._Z17mem_transfer_testPi --------------------------
	.section	.nv.constant0._Z17mem_transfer_testPi,"a",@progbits
	.sectionflags	@""
	.align	4
.nv.constant0._Z17mem_transfer_testPi:
	.zero		904


//--------------------- SYMBOLS --------------------------

	.type		.nv.reservedSmem.offset0,@object
	.size		.nv.reservedSmem.offset0,0x4
	.type		vprintf,@function
